//
// Generated by NVIDIA NVVM Compiler
//
// Compiler Build ID: CL-36424714
// Cuda compilation tools, release 13.0, V13.0.88
// Based on NVVM 20.0.0
//

.version 9.0
.target sm_100
.address_size 64

	// .globl	_Z24naive_gpu_mat_mul_kernelPfS_S_iii

.visible .entry _Z24naive_gpu_mat_mul_kernelPfS_S_iii(
	.param .u64 .ptr .align 1 _Z24naive_gpu_mat_mul_kernelPfS_S_iii_param_0,
	.param .u64 .ptr .align 1 _Z24naive_gpu_mat_mul_kernelPfS_S_iii_param_1,
	.param .u64 .ptr .align 1 _Z24naive_gpu_mat_mul_kernelPfS_S_iii_param_2,
	.param .u32 _Z24naive_gpu_mat_mul_kernelPfS_S_iii_param_3,
	.param .u32 _Z24naive_gpu_mat_mul_kernelPfS_S_iii_param_4,
	.param .u32 _Z24naive_gpu_mat_mul_kernelPfS_S_iii_param_5
)
{
	.reg .pred 	%p<13>;
	.reg .b32 	%r<42>;
	.reg .b32 	%f<68>;
	.reg .b64 	%rd<67>;

	ld.param.u64 	%rd14, [_Z24naive_gpu_mat_mul_kernelPfS_S_iii_param_0];
	ld.param.u64 	%rd15, [_Z24naive_gpu_mat_mul_kernelPfS_S_iii_param_1];
	ld.param.u32 	%r19, [_Z24naive_gpu_mat_mul_kernelPfS_S_iii_param_3];
	ld.param.u32 	%r17, [_Z24naive_gpu_mat_mul_kernelPfS_S_iii_param_4];
	ld.param.u32 	%r18, [_Z24naive_gpu_mat_mul_kernelPfS_S_iii_param_5];
	cvta.to.global.u64 	%rd1, %rd15;
	cvta.to.global.u64 	%rd2, %rd14;
	mov.u32 	%r20, %ctaid.y;
	mov.u32 	%r21, %ntid.y;
	mov.u32 	%r22, %tid.y;
	mad.lo.s32 	%r1, %r20, %r21, %r22;
	mov.u32 	%r23, %ctaid.x;
	mov.u32 	%r24, %ntid.x;
	mov.u32 	%r25, %tid.x;
	mad.lo.s32 	%r2, %r23, %r24, %r25;
	setp.ge.s32 	%p1, %r1, %r19;
	setp.ge.s32 	%p2, %r2, %r18;
	or.pred  	%p3, %p1, %p2;
	@%p3 bra 	$L__BB0_14;
	setp.lt.s32 	%p4, %r17, 1;
	mov.f32 	%f67, 0f00000000;
	@%p4 bra 	$L__BB0_13;
	mul.lo.s32 	%r3, %r17, %r1;
	and.b32  	%r4, %r17, 7;
	setp.lt.u32 	%p5, %r17, 8;
	mov.f32 	%f67, 0f00000000;
	mov.b32 	%r40, 0;
	@%p5 bra 	$L__BB0_5;
	and.b32  	%r27, %r17, 2147483640;
	neg.s32 	%r38, %r27;
	mul.wide.u32 	%rd16, %r17, 4;
	add.s64 	%rd3, %rd1, %rd16;
	mul.wide.u32 	%rd17, %r17, 8;
	add.s64 	%rd4, %rd1, %rd17;
	mul.wide.u32 	%rd18, %r17, 12;
	add.s64 	%rd5, %rd1, %rd18;
	mul.wide.u32 	%rd19, %r17, 16;
	add.s64 	%rd6, %rd1, %rd19;
	mul.wide.u32 	%rd20, %r17, 20;
	add.s64 	%rd7, %rd1, %rd20;
	mul.wide.u32 	%rd21, %r17, 24;
	add.s64 	%rd8, %rd1, %rd21;
	mul.wide.u32 	%rd22, %r17, 28;
	add.s64 	%rd9, %rd1, %rd22;
	mul.wide.u32 	%rd23, %r3, 4;
	add.s64 	%rd24, %rd23, %rd2;
	add.s64 	%rd66, %rd24, 16;
	mov.f32 	%f67, 0f00000000;
	mov.u32 	%r37, %r2;
$L__BB0_4:
	.pragma "nounroll";
	and.b32  	%r40, %r17, 2147483640;
	mul.wide.s32 	%rd25, %r37, 4;
	add.s64 	%rd26, %rd3, %rd25;
	add.s64 	%rd27, %rd4, %rd25;
	add.s64 	%rd28, %rd5, %rd25;
	add.s64 	%rd29, %rd6, %rd25;
	add.s64 	%rd30, %rd7, %rd25;
	add.s64 	%rd31, %rd8, %rd25;
	add.s64 	%rd32, %rd9, %rd25;
	add.s64 	%rd33, %rd1, %rd25;
	ld.global.f32 	%f17, [%rd66+-16];
	ld.global.f32 	%f18, [%rd33];
	fma.rn.f32 	%f19, %f17, %f18, %f67;
	ld.global.f32 	%f20, [%rd66+-12];
	ld.global.f32 	%f21, [%rd26];
	fma.rn.f32 	%f22, %f20, %f21, %f19;
	ld.global.f32 	%f23, [%rd66+-8];
	ld.global.f32 	%f24, [%rd27];
	fma.rn.f32 	%f25, %f23, %f24, %f22;
	ld.global.f32 	%f26, [%rd66+-4];
	ld.global.f32 	%f27, [%rd28];
	fma.rn.f32 	%f28, %f26, %f27, %f25;
	ld.global.f32 	%f29, [%rd66];
	ld.global.f32 	%f30, [%rd29];
	fma.rn.f32 	%f31, %f29, %f30, %f28;
	ld.global.f32 	%f32, [%rd66+4];
	ld.global.f32 	%f33, [%rd30];
	fma.rn.f32 	%f34, %f32, %f33, %f31;
	ld.global.f32 	%f35, [%rd66+8];
	ld.global.f32 	%f36, [%rd31];
	fma.rn.f32 	%f37, %f35, %f36, %f34;
	ld.global.f32 	%f38, [%rd66+12];
	ld.global.f32 	%f39, [%rd32];
	fma.rn.f32 	%f67, %f38, %f39, %f37;
	add.s32 	%r38, %r38, 8;
	shl.b32 	%r28, %r17, 3;
	add.s32 	%r37, %r37, %r28;
	add.s64 	%rd66, %rd66, 32;
	setp.ne.s32 	%p6, %r38, 0;
	@%p6 bra 	$L__BB0_4;
$L__BB0_5:
	setp.eq.s32 	%p7, %r4, 0;
	@%p7 bra 	$L__BB0_13;
	and.b32  	%r12, %r17, 3;
	setp.lt.u32 	%p8, %r4, 4;
	@%p8 bra 	$L__BB0_8;
	add.s32 	%r29, %r40, %r3;
	mul.wide.u32 	%rd34, %r29, 4;
	add.s64 	%rd35, %rd2, %rd34;
	ld.global.f32 	%f41, [%rd35];
	mad.lo.s32 	%r30, %r40, %r17, %r2;
	mul.wide.s32 	%rd36, %r30, 4;
	add.s64 	%rd37, %rd1, %rd36;
	ld.global.f32 	%f42, [%rd37];
	fma.rn.f32 	%f43, %f41, %f42, %f67;
	cvt.u64.u32 	%rd38, %r3;
	cvt.u64.u32 	%rd39, %r40;
	add.s64 	%rd40, %rd39, %rd38;
	shl.b64 	%rd41, %rd40, 2;
	add.s64 	%rd42, %rd2, %rd41;
	ld.global.f32 	%f44, [%rd42+4];
	mul.wide.u32 	%rd43, %r17, 4;
	add.s64 	%rd44, %rd37, %rd43;
	ld.global.f32 	%f45, [%rd44];
	fma.rn.f32 	%f46, %f44, %f45, %f43;
	ld.global.f32 	%f47, [%rd42+8];
	add.s64 	%rd45, %rd44, %rd43;
	ld.global.f32 	%f48, [%rd45];
	fma.rn.f32 	%f49, %f47, %f48, %f46;
	ld.global.f32 	%f50, [%rd42+12];
	add.s64 	%rd46, %rd45, %rd43;
	ld.global.f32 	%f51, [%rd46];
	fma.rn.f32 	%f67, %f50, %f51, %f49;
	add.s32 	%r40, %r40, 4;
$L__BB0_8:
	setp.eq.s32 	%p9, %r12, 0;
	@%p9 bra 	$L__BB0_13;
	setp.eq.s32 	%p10, %r12, 1;
	@%p10 bra 	$L__BB0_11;
	add.s32 	%r31, %r40, %r3;
	mul.wide.u32 	%rd47, %r31, 4;
	add.s64 	%rd48, %rd2, %rd47;
	ld.global.f32 	%f53, [%rd48];
	mad.lo.s32 	%r32, %r40, %r17, %r2;
	mul.wide.s32 	%rd49, %r32, 4;
	add.s64 	%rd50, %rd1, %rd49;
	ld.global.f32 	%f54, [%rd50];
	fma.rn.f32 	%f55, %f53, %f54, %f67;
	cvt.u64.u32 	%rd51, %r3;
	cvt.u64.u32 	%rd52, %r40;
	add.s64 	%rd53, %rd52, %rd51;
	shl.b64 	%rd54, %rd53, 2;
	add.s64 	%rd55, %rd2, %rd54;
	ld.global.f32 	%f56, [%rd55+4];
	mul.wide.u32 	%rd56, %r17, 4;
	add.s64 	%rd57, %rd50, %rd56;
	ld.global.f32 	%f57, [%rd57];
	fma.rn.f32 	%f67, %f56, %f57, %f55;
	add.s32 	%r40, %r40, 2;
$L__BB0_11:
	and.b32  	%r33, %r17, 1;
	setp.eq.b32 	%p11, %r33, 1;
	not.pred 	%p12, %p11;
	@%p12 bra 	$L__BB0_13;
	add.s32 	%r34, %r40, %r3;
	mul.wide.u32 	%rd58, %r34, 4;
	add.s64 	%rd59, %rd2, %rd58;
	ld.global.f32 	%f58, [%rd59];
	mad.lo.s32 	%r35, %r40, %r17, %r2;
	mul.wide.s32 	%rd60, %r35, 4;
	add.s64 	%rd61, %rd1, %rd60;
	ld.global.f32 	%f59, [%rd61];
	fma.rn.f32 	%f67, %f58, %f59, %f67;
$L__BB0_13:
	ld.param.u64 	%rd65, [_Z24naive_gpu_mat_mul_kernelPfS_S_iii_param_2];
	mad.lo.s32 	%r36, %r18, %r1, %r2;
	cvta.to.global.u64 	%rd62, %rd65;
	mul.wide.s32 	%rd63, %r36, 4;
	add.s64 	%rd64, %rd62, %rd63;
	st.global.f32 	[%rd64], %f67;
$L__BB0_14:
	ret;

}


// ===== COMPILED SASS (sm_100) =====

	.target	sm_100

	.elftype	@"ET_EXEC"


//--------------------- .note.nv.tkinfo           --------------------------
	.section	.note.nv.tkinfo,"",@"SHT_NOTE"
	.sectionflags	@"SHF_NOTE_NV_TKINFO"
	.tkinfo
        /*0018*/ 	.word	0x00000002
        /*0030*/ 	.string	""
        /*0030*/ 	.string	"ptxas"
        /*0030*/ 	.string	"Cuda compilation tools, release 13.0, V13.0.88"
        /*0030*/ 	.string	"Build cuda_13.0.r13.0/compiler.36424714_0"
        /*0030*/ 	.string	"-arch sm_100 -m 64 "



//--------------------- .note.nv.cuinfo           --------------------------
	.section	.note.nv.cuinfo,"",@"SHT_NOTE"
	.sectionflags	@"SHF_NOTE_NV_CUINFO"
        /*0018*/ 	.short	0x0002
        /*001a*/ 	.short	0x0064
        /*001c*/ 	.short	0x0082
	.zero		2


//--------------------- .nv.info                  --------------------------
	.section	.nv.info,"",@"SHT_CUDA_INFO"
	.align	4


	//----- nvinfo : EIATTR_REGCOUNT
	.align		4
        /*0000*/ 	.byte	0x04, 0x2f
        /*0002*/ 	.short	(.L_1 - .L_0)
	.align		4
.L_0:
        /*0004*/ 	.word	index@(_Z24naive_gpu_mat_mul_kernelPfS_S_iii)
        /*0008*/ 	.word	0x0000001e


	//----- nvinfo : EIATTR_FRAME_SIZE
	.align		4
.L_1:
        /*000c*/ 	.byte	0x04, 0x11
        /*000e*/ 	.short	(.L_3 - .L_2)
	.align		4
.L_2:
        /*0010*/ 	.word	index@(_Z24naive_gpu_mat_mul_kernelPfS_S_iii)
        /*0014*/ 	.word	0x00000000


	//----- nvinfo : EIATTR_MIN_STACK_SIZE
	.align		4
.L_3:
        /*0018*/ 	.byte	0x04, 0x12
        /*001a*/ 	.short	(.L_5 - .L_4)
	.align		4
.L_4:
        /*001c*/ 	.word	index@(_Z24naive_gpu_mat_mul_kernelPfS_S_iii)
        /*0020*/ 	.word	0x00000000
.L_5:


//--------------------- .nv.compat                --------------------------
	.section	.nv.compat,"",@"SHT_CUDA_COMPAT_INFO"
	.align	4
        /*0000*/ 	.byte	0x02, 0x09, 0x00, 0x00, 0x02, 0x02, 0x01, 0x00, 0x02, 0x05, 0x05, 0x00, 0x03, 0x07, 0x01, 0x01
        /*0010*/ 	.byte	0x02, 0x03, 0x00, 0x00, 0x02, 0x06, 0x01, 0x00, 0x04, 0x0b, 0x08, 0x00, 0x09, 0x00, 0x00, 0x00
        /*0020*/ 	.byte	0x00, 0x00, 0x00, 0x00


//--------------------- .nv.info._Z24naive_gpu_mat_mul_kernelPfS_S_iii --------------------------
	.section	.nv.info._Z24naive_gpu_mat_mul_kernelPfS_S_iii,"",@"SHT_CUDA_INFO"
	.sectionflags	@""
	.align	4


	//----- nvinfo : EIATTR_CUDA_API_VERSION
	.align		4
        /*0000*/ 	.byte	0x04, 0x37
        /*0002*/ 	.short	(.L_7 - .L_6)
.L_6:
        /*0004*/ 	.word	0x00000082


	//----- nvinfo : EIATTR_KPARAM_INFO
	.align		4
.L_7:
        /*0008*/ 	.byte	0x04, 0x17
        /*000a*/ 	.short	(.L_9 - .L_8)
.L_8:
        /*000c*/ 	.word	0x00000000
        /*0010*/ 	.short	0x0005
        /*0012*/ 	.short	0x0020
        /*0014*/ 	.byte	0x00, 0xf0, 0x11, 0x00


	//----- nvinfo : EIATTR_KPARAM_INFO
	.align		4
.L_9:
        /*0018*/ 	.byte	0x04, 0x17
        /*001a*/ 	.short	(.L_11 - .L_10)
.L_10:
        /*001c*/ 	.word	0x00000000
        /*0020*/ 	.short	0x0004
        /*0022*/ 	.short	0x001c
        /*0024*/ 	.byte	0x00, 0xf0, 0x11, 0x00


	//----- nvinfo : EIATTR_KPARAM_INFO
	.align		4
.L_11:
        /*0028*/ 	.byte	0x04, 0x17
        /*002a*/ 	.short	(.L_13 - .L_12)
.L_12:
        /*002c*/ 	.word	0x00000000
        /*0030*/ 	.short	0x0003
        /*0032*/ 	.short	0x0018
        /*0034*/ 	.byte	0x00, 0xf0, 0x11, 0x00


	//----- nvinfo : EIATTR_KPARAM_INFO
	.align		4
.L_13:
        /*0038*/ 	.byte	0x04, 0x17
        /*003a*/ 	.short	(.L_15 - .L_14)
.L_14:
        /*003c*/ 	.word	0x00000000
        /*0040*/ 	.short	0x0002
        /*0042*/ 	.short	0x0010
        /*0044*/ 	.byte	0x00, 0xf5, 0x21, 0x00


	//----- nvinfo : EIATTR_KPARAM_INFO
	.align		4
.L_15:
        /*0048*/ 	.byte	0x04, 0x17
        /*004a*/ 	.short	(.L_17 - .L_16)
.L_16:
        /*004c*/ 	.word	0x00000000
        /*0050*/ 	.short	0x0001
        /*0052*/ 	.short	0x0008
        /*0054*/ 	.byte	0x00, 0xf5, 0x21, 0x00


	//----- nvinfo : EIATTR_KPARAM_INFO
	.align		4
.L_17:
        /*0058*/ 	.byte	0x04, 0x17
        /*005a*/ 	.short	(.L_19 - .L_18)
.L_18:
        /*005c*/ 	.word	0x00000000
        /*0060*/ 	.short	0x0000
        /*0062*/ 	.short	0x0000
        /*0064*/ 	.byte	0x00, 0xf5, 0x21, 0x00


	//----- nvinfo : EIATTR_SPARSE_MMA_MASK
	.align		4
.L_19:
        /*0068*/ 	.byte	0x03, 0x50
        /*006a*/ 	.short	0x0000


	//----- nvinfo : EIATTR_MAXREG_COUNT
	.align		4
        /*006c*/ 	.byte	0x03, 0x1b
        /*006e*/ 	.short	0x00ff


	//----- nvinfo : EIATTR_MERCURY_ISA_VERSION
	.align		4
        /*0070*/ 	.byte	0x03, 0x5f
        /*0072*/ 	.short	0x0101


	//----- nvinfo : EIATTR_VRC_CTA_INIT_COUNT
	.align		4
        /*0074*/ 	.byte	0x02, 0x4a
	.zero		1
	.zero		1


	//----- nvinfo : EIATTR_EXIT_INSTR_OFFSETS
	.align		4
        /*0078*/ 	.byte	0x04, 0x1c
        /*007a*/ 	.short	(.L_21 - .L_20)


	//   ....[0]....
.L_20:
        /*007c*/ 	.word	0x000000d0


	//   ....[1]....
        /*0080*/ 	.word	0x00000b10


	//----- nvinfo : EIATTR_CBANK_PARAM_SIZE
	.align		4
.L_21:
        /*0084*/ 	.byte	0x03, 0x19
        /*0086*/ 	.short	0x0024


	//----- nvinfo : EIATTR_PARAM_CBANK
	.align		4
        /*0088*/ 	.byte	0x04, 0x0a
        /*008a*/ 	.short	(.L_23 - .L_22)
	.align		4
.L_22:
        /*008c*/ 	.word	index@(.nv.constant0._Z24naive_gpu_mat_mul_kernelPfS_S_iii)
        /*0090*/ 	.short	0x0380
        /*0092*/ 	.short	0x0024


	//----- nvinfo : EIATTR_SW_WAR
	.align		4
.L_23:
        /*0094*/ 	.byte	0x04, 0x36
        /*0096*/ 	.short	(.L_25 - .L_24)
.L_24:
        /*0098*/ 	.word	0x00000008
.L_25:


//--------------------- .nv.callgraph             --------------------------
	.section	.nv.callgraph,"",@"SHT_CUDA_CALLGRAPH"
	.align	4
	.sectionentsize	8
	.align		4
        /*0000*/ 	.word	0x00000000
	.align		4
        /*0004*/ 	.word	0xffffffff
	.align		4
        /*0008*/ 	.word	0x00000000
	.align		4
        /*000c*/ 	.word	0xfffffffe
	.align		4
        /*0010*/ 	.word	0x00000000
	.align		4
        /*0014*/ 	.word	0xfffffffd
	.align		4
        /*0018*/ 	.word	0x00000000
	.align		4
        /*001c*/ 	.word	0xfffffffc


//--------------------- .text._Z24naive_gpu_mat_mul_kernelPfS_S_iii --------------------------
	.section	.text._Z24naive_gpu_mat_mul_kernelPfS_S_iii,"ax",@progbits
	.align	128
        .global         _Z24naive_gpu_mat_mul_kernelPfS_S_iii
        .type           _Z24naive_gpu_mat_mul_kernelPfS_S_iii,@function
        .size           _Z24naive_gpu_mat_mul_kernelPfS_S_iii,(.L_x_5 - _Z24naive_gpu_mat_mul_kernelPfS_S_iii)
        .other          _Z24naive_gpu_mat_mul_kernelPfS_S_iii,@"STO_CUDA_ENTRY STV_DEFAULT"
_Z24naive_gpu_mat_mul_kernelPfS_S_iii:
.text._Z24naive_gpu_mat_mul_kernelPfS_S_iii:
[----:B------:R-:W-:Y:S01]  /*0000*/  LDC R1, c[0x0][0x37c] ;  /* 0x0000df00ff017b82 */ /* 0x000fe20000000800 */
[----:B------:R-:W0:Y:S07]  /*0010*/  S2R R3, SR_TID.X ;  /* 0x0000000000037919 */ /* 0x000e2e0000002100 */
[----:B------:R-:W1:Y:S01]  /*0020*/  LDC R13, c[0x0][0x364] ;  /* 0x0000d900ff0d7b82 */ /* 0x000e620000000800 */
[----:B------:R-:W2:Y:S01]  /*0030*/  LDCU UR18, c[0x0][0x3a0] ;  /* 0x00007400ff1277ac */ /* 0x000ea20008000800 */
[----:B------:R-:W1:Y:S01]  /*0040*/  S2R R2, SR_TID.Y ;  /* 0x0000000000027919 */ /* 0x000e620000002200 */
[----:B------:R-:W3:Y:S05]  /*0050*/  LDCU UR6, c[0x0][0x398] ;  /* 0x00007300ff0677ac */ /* 0x000eea0008000800 */
[----:B------:R-:W0:Y:S08]  /*0060*/  S2UR UR5, SR_CTAID.X ;  /* 0x00000000000579c3 */ /* 0x000e300000002500 */
[----:B------:R-:W0:Y:S08]  /*0070*/  LDC R0, c[0x0][0x360] ;  /* 0x0000d800ff007b82 */ /* 0x000e300000000800 */
[----:B------:R-:W1:Y:S01]  /*0080*/  S2UR UR4, SR_CTAID.Y ;  /* 0x00000000000479c3 */ /* 0x000e620000002600 */
[----:B0-----:R-:W-:-:S05]  /*0090*/  IMAD R0, R0, UR5, R3 ;  /* 0x0000000500007c24 */ /* 0x001fca000f8e0203 */
[----:B--2---:R-:W-:Y:S01]  /*00a0*/  ISETP.GE.AND P0, PT, R0, UR18, PT ;  /* 0x0000001200007c0c */ /* 0x004fe2000bf06270 */
[----:B-1----:R-:W-:-:S05]  /*00b0*/  IMAD R13, R13, UR4, R2 ;  /* 0x000000040d0d7c24 */ /* 0x002fca000f8e0202 */
[----:B---3--:R-:W-:-:S13]  /*00c0*/  ISETP.GE.OR P0, PT, R13, UR6, P0 ;  /* 0x000000060d007c0c */ /* 0x008fda0008706670 */
[----:B------:R-:W-:Y:S05]  /*00d0*/  @P0 EXIT ;  /* 0x000000000000094d */ /* 0x000fea0003800000 */
[----:B------:R-:W0:Y:S01]  /*00e0*/  LDCU UR19, c[0x0][0x39c] ;  /* 0x00007380ff1377ac */ /* 0x000e220008000800 */
[----:B------:R-:W-:Y:S01]  /*00f0*/  HFMA2 R12, -RZ, RZ, 0, 0 ;  /* 0x00000000ff0c7431 */ /* 0x000fe200000001ff */
[----:B------:R-:W1:Y:S01]  /*0100*/  LDCU.64 UR16, c[0x0][0x358] ;  /* 0x00006b00ff1077ac */ /* 0x000e620008000a00 */
[----:B0-----:R-:W-:-:S09]  /*0110*/  UISETP.GE.AND UP0, UPT, UR19, 0x1, UPT ;  /* 0x000000011300788c */ /* 0x001fd2000bf06270 */
[----:B-1----:R-:W-:Y:S05]  /*0120*/  BRA.U !UP0, `(.L_x_0) ;  /* 0x0000000908687547 */ /* 0x002fea000b800000 */
[----:B------:R-:W-:Y:S02]  /*0130*/  UISETP.GE.U32.AND UP0, UPT, UR19, 0x8, UPT ;  /* 0x000000081300788c */ /* 0x000fe4000bf06070 */
[----:B------:R-:W-:Y:S01]  /*0140*/  IMAD R5, R13, UR19, RZ ;  /* 0x000000130d057c24 */ /* 0x000fe2000f8e02ff */
[----:B------:R-:W-:Y:S01]  /*0150*/  MOV R12, RZ ;  /* 0x000000ff000c7202 */ /* 0x000fe20000000f00 */
[----:B------:R-:W-:-:S05]  /*0160*/  UMOV UR4, URZ ;  /* 0x000000ff00047c82 */ /* 0x000fca0008000000 */
[----:B------:R-:W-:Y:S05]  /*0170*/  BRA.U !UP0, `(.L_x_1) ;  /* 0x00000005080c7547 */ /* 0x000fea000b800000 */
[----:B------:R-:W0:Y:S01]  /*0180*/  LDCU.128 UR20, c[0x0][0x380] ;  /* 0x00007000ff1477ac */ /* 0x000e220008000c00 */
[----:B------:R-:W-:Y:S02]  /*0190*/  MOV R12, RZ ;  /* 0x000000ff000c7202 */ /* 0x000fe40000000f00 */
[----:B------:R-:W-:Y:S01]  /*01a0*/  MOV R14, R0 ;  /* 0x00000000000e7202 */ /* 0x000fe20000000f00 */
[----:B------:R-:W-:-:S04]  /*01b0*/  ULOP3.LUT UR4, UR19, 0x7ffffff8, URZ, 0xc0, !UPT ;  /* 0x7ffffff813047892 */ /* 0x000fc8000f8ec0ff */
[----:B------:R-:W-:Y:S01]  /*01c0*/  UIADD3 UR4, UPT, UPT, -UR4, URZ, URZ ;  /* 0x000000ff04047290 */ /* 0x000fe2000fffe1ff */
[----:B0-----:R-:W-:Y:S01]  /*01d0*/  MOV R2, UR20 ;  /* 0x0000001400027c02 */ /* 0x001fe20008000f00 */
[----:B------:R-:W-:Y:S01]  /*01e0*/  UIMAD.WIDE.U32 UR6, UR19, 0xc, UR22 ;  /* 0x0000000c130678a5 */ /* 0x000fe2000f8e0016 */
[----:B------:R-:W-:Y:S01]  /*01f0*/  MOV R3, UR21 ;  /* 0x0000001500037c02 */ /* 0x000fe20008000f00 */
[----:B------:R-:W-:Y:S02]  /*0200*/  UIMAD.WIDE.U32 UR8, UR19, 0x10, UR22 ;  /* 0x00000010130878a5 */ /* 0x000fe4000f8e0016 */
[----:B------:R-:W-:Y:S01]  /*0210*/  UIMAD.WIDE.U32 UR10, UR19, 0x14, UR22 ;  /* 0x00000014130a78a5 */ /* 0x000fe2000f8e0016 */
[----:B------:R-:W-:Y:S01]  /*0220*/  IMAD.WIDE.U32 R2, R5, 0x4, R2 ;  /* 0x0000000405027825 */ /* 0x000fe200078e0002 */
[----:B------:R-:W-:Y:S02]  /*0230*/  UIMAD.WIDE.U32 UR12, UR19, 0x18, UR22 ;  /* 0x00000018130c78a5 */ /* 0x000fe4000f8e0016 */
[----:B------:R-:W-:Y:S01]  /*0240*/  UIMAD.WIDE.U32 UR14, UR19, 0x1c, UR22 ;  /* 0x0000001c130e78a5 */ /* 0x000fe2000f8e0016 */
[----:B------:R-:W-:-:S04]  /*0250*/  IADD3 R2, P0, PT, R2, 0x10, RZ ;  /* 0x0000001002027810 */ /* 0x000fc80007f1e0ff */
[----:B------:R-:W-:-:S09]  /*0260*/  IADD3.X R3, PT, PT, RZ, R3, RZ, P0, !PT ;  /* 0x00000003ff037210 */ /* 0x000fd200007fe4ff */
.L_x_2:
[----:B------:R-:W-:Y:S01]  /*0270*/  HFMA2 R23, -RZ, RZ, 0, 2.384185791015625e-07 ;  /* 0x00000004ff177431 */ /* 0x000fe200000001ff */
[----:B------:R-:W-:Y:S01]  /*0280*/  UIMAD.WIDE.U32 UR24, UR19, 0x4, UR22 ;  /* 0x00000004131878a5 */ /* 0x000fe2000f8e0016 */
[----:B------:R-:W2:Y:S01]  /*0290*/  LDG.E R21, desc[UR16][R2.64+-0x10] ;  /* 0xfffff01002157981 */ /* 0x000ea2000c1e1900 */
[----:B------:R-:W-:Y:S01]  /*02a0*/  UIMAD.WIDE.U32 UR20, UR19, 0x8, UR22 ;  /* 0x00000008131478a5 */ /* 0x000fe2000f8e0016 */
[----:B------:R-:W-:Y:S01]  /*02b0*/  HFMA2 R5, -RZ, RZ, 0, 2.384185791015625e-07 ;  /* 0x00000004ff057431 */ /* 0x000fe200000001ff */
[----:B------:R-:W-:Y:S01]  /*02c0*/  MOV R11, 0x4 ;  /* 0x00000004000b7802 */ /* 0x000fe20000000f00 */
[----:B------:R-:W3:Y:S01]  /*02d0*/  LDG.E R19, desc[UR16][R2.64+-0xc] ;  /* 0xfffff41002137981 */ /* 0x000ee2000c1e1900 */
[----:B------:R-:W-:Y:S01]  /*02e0*/  MOV R8, UR24 ;  /* 0x0000001800087c02 */ /* 0x000fe20008000f00 */
[----:B------:R-:W-:Y:S01]  /*02f0*/  IMAD.U32 R9, RZ, RZ, UR25 ;  /* 0x00000019ff097e24 */ /* 0x000fe2000f8e00ff */
[----:B------:R-:W-:Y:S01]  /*0300*/  MOV R24, UR20 ;  /* 0x0000001400187c02 */ /* 0x000fe20008000f00 */
[C---:B------:R-:W-:Y:S01]  /*0310*/  IMAD.WIDE R22, R14.reuse, R23, UR22 ;  /* 0x000000160e167e25 */ /* 0x040fe2000f8e0217 */
[----:B------:R-:W-:Y:S01]  /*0320*/  MOV R25, UR21 ;  /* 0x0000001500197c02 */ /* 0x000fe20008000f00 */
[----:B------:R-:W4:Y:S02]  /*0330*/  LDG.E R17, desc[UR16][R2.64+-0x8] ;  /* 0xfffff81002117981 */ /* 0x000f24000c1e1900 */
[----:B------:R-:W-:-:S02]  /*0340*/  IMAD.WIDE R8, R14, 0x4, R8 ;  /* 0x000000040e087825 */ /* 0x000fc400078e0208 */
[----:B------:R-:W2:Y:S02]  /*0350*/  LDG.E R22, desc[UR16][R22.64] ;  /* 0x0000001016167981 */ /* 0x000ea4000c1e1900 */
[C---:B------:R-:W-:Y:S02]  /*0360*/  IMAD.WIDE R24, R14.reuse, 0x4, R24 ;  /* 0x000000040e187825 */ /* 0x040fe400078e0218 */
[----:B------:R0:W3:Y:S02]  /*0370*/  LDG.E R20, desc[UR16][R8.64] ;  /* 0x0000001008147981 */ /* 0x0000e4000c1e1900 */
[C---:B------:R-:W-:Y:S01]  /*0380*/  IMAD.WIDE R10, R14.reuse, R11, UR6 ;  /* 0x000000060e0a7e25 */ /* 0x040fe2000f8e020b */
[----:B------:R-:W-:Y:S01]  /*0390*/  MOV R7, 0x4 ;  /* 0x0000000400077802 */ /* 0x000fe20000000f00 */
[----:B------:R-:W4:Y:S02]  /*03a0*/  LDG.E R18, desc[UR16][R24.64] ;  /* 0x0000001018127981 */ /* 0x000f24000c1e1900 */
[----:B------:R-:W-:-:S02]  /*03b0*/  IMAD.WIDE R4, R14, R5, UR8 ;  /* 0x000000080e047e25 */ /* 0x000fc4000f8e0205 */
[----:B------:R1:W5:Y:S02]  /*03c0*/  LDG.E R16, desc[UR16][R10.64] ;  /* 0x000000100a107981 */ /* 0x000364000c1e1900 */
[----:B0-----:R-:W-:Y:S02]  /*03d0*/  HFMA2 R9, -RZ, RZ, 0, 2.384185791015625e-07 ;  /* 0x00000004ff097431 */ /* 0x001fe400000001ff */
[----:B------:R-:W5:Y:S01]  /*03e0*/  LDG.E R15, desc[UR16][R2.64+-0x4] ;  /* 0xfffffc10020f7981 */ /* 0x000f62000c1e1900 */
[----:B------:R-:W-:-:S03]  /*03f0*/  IMAD.WIDE R6, R14, R7, UR10 ;  /* 0x0000000a0e067e25 */ /* 0x000fc6000f8e0207 */
[----:B------:R0:W5:Y:S01]  /*0400*/  LDG.E R4, desc[UR16][R4.64] ;  /* 0x0000001004047981 */ /* 0x000162000c1e1900 */
[----:B------:R-:W-:-:S03]  /*0410*/  IMAD.MOV.U32 R27, RZ, RZ, 0x4 ;  /* 0x00000004ff1b7424 */ /* 0x000fc600078e00ff */
[----:B------:R-:W5:Y:S01]  /*0420*/  LDG.E R23, desc[UR16][R2.64] ;  /* 0x0000001002177981 */ /* 0x000f62000c1e1900 */
[----:B------:R-:W-:-:S03]  /*0430*/  IMAD.WIDE R8, R14, R9, UR12 ;  /* 0x0000000c0e087e25 */ /* 0x000fc6000f8e0209 */
[----:B------:R-:W5:Y:S01]  /*0440*/  LDG.E R7, desc[UR16][R6.64] ;  /* 0x0000001006077981 */ /* 0x000f62000c1e1900 */
[----:B-1----:R-:W-:-:S03]  /*0450*/  IMAD.WIDE R10, R14, R27, UR14 ;  /* 0x0000000e0e0a7e25 */ /* 0x002fc6000f8e021b */
[----:B------:R-:W5:Y:S04]  /*0460*/  LDG.E R24, desc[UR16][R2.64+0x4] ;  /* 0x0000041002187981 */ /* 0x000f68000c1e1900 */
[----:B------:R-:W5:Y:S04]  /*0470*/  LDG.E R8, desc[UR16][R8.64] ;  /* 0x0000001008087981 */ /* 0x000f68000c1e1900 */
[----:B------:R-:W5:Y:S04]  /*0480*/  LDG.E R25, desc[UR16][R2.64+0x8] ;  /* 0x0000081002197981 */ /* 0x000f68000c1e1900 */
[----:B------:R-:W5:Y:S04]  /*0490*/  LDG.E R10, desc[UR16][R10.64] ;  /* 0x000000100a0a7981 */ /* 0x000f68000c1e1900 */
[----:B------:R1:W5:Y:S01]  /*04a0*/  LDG.E R27, desc[UR16][R2.64+0xc] ;  /* 0x00000c10021b7981 */ /* 0x000362000c1e1900 */
[----:B------:R-:W-:-:S04]  /*04b0*/  UIADD3 UR4, UPT, UPT, UR4, 0x8, URZ ;  /* 0x0000000804047890 */ /* 0x000fc8000fffe0ff */
[----:B------:R-:W-:Y:S01]  /*04c0*/  UISETP.NE.AND UP0, UPT, UR4, URZ, UPT ;  /* 0x000000ff0400728c */ /* 0x000fe2000bf05270 */
[----:B0-----:R-:W-:Y:S02]  /*04d0*/  MOV R5, UR19 ;  /* 0x0000001300057c02 */ /* 0x001fe40008000f00 */
[----:B-1----:R-:W-:Y:S02]  /*04e0*/  IADD3 R2, P0, PT, R2, 0x20, RZ ;  /* 0x0000002002027810 */ /* 0x002fe40007f1e0ff */
[----:B------:R-:W-:Y:S02]  /*04f0*/  LEA R14, R5, R14, 0x3 ;  /* 0x0000000e050e7211 */ /* 0x000fe400078e18ff */
[----:B------:R-:W-:Y:S01]  /*0500*/  IADD3.X R3, PT, PT, RZ, R3, RZ, P0, !PT ;  /* 0x00000003ff037210 */ /* 0x000fe200007fe4ff */
[----:B--2---:R-:W-:-:S04]  /*0510*/  FFMA R22, R21, R22, R12 ;  /* 0x0000001615167223 */ /* 0x004fc8000000000c */
[----:B---3--:R-:W-:-:S04]  /*0520*/  FFMA R20, R19, R20, R22 ;  /* 0x0000001413147223 */ /* 0x008fc80000000016 */
[----:B----4-:R-:W-:-:S04]  /*0530*/  FFMA R18, R17, R18, R20 ;  /* 0x0000001211127223 */ /* 0x010fc80000000014 */
[----:B-----5:R-:W-:-:S04]  /*0540*/  FFMA R16, R15, R16, R18 ;  /* 0x000000100f107223 */ /* 0x020fc80000000012 */
[----:B------:R-:W-:-:S04]  /*0550*/  FFMA R23, R23, R4, R16 ;  /* 0x0000000417177223 */ /* 0x000fc80000000010 */
[----:B------:R-:W-:-:S04]  /*0560*/  FFMA R24, R24, R7, R23 ;  /* 0x0000000718187223 */ /* 0x000fc80000000017 */
[----:B------:R-:W-:-:S04]  /*0570*/  FFMA R8, R25, R8, R24 ;  /* 0x0000000819087223 */ /* 0x000fc80000000018 */
[----:B------:R-:W-:Y:S01]  /*0580*/  FFMA R12, R27, R10, R8 ;  /* 0x0000000a1b0c7223 */ /* 0x000fe20000000008 */
[----:B------:R-:W-:Y:S06]  /*0590*/  BRA.U UP0, `(.L_x_2) ;  /* 0xfffffffd00347547 */ /* 0x000fec000b83ffff */
[----:B------:R-:W-:-:S12]  /*05a0*/  ULOP3.LUT UR4, UR19, 0x7ffffff8, URZ, 0xc0, !UPT ;  /* 0x7ffffff813047892 */ /* 0x000fd8000f8ec0ff */
.L_x_1:
[----:B------:R-:W-:-:S04]  /*05b0*/  ULOP3.LUT UR6, UR19, 0x7, URZ, 0xc0, !UPT ;  /* 0x0000000713067892 */ /* 0x000fc8000f8ec0ff */
[----:B------:R-:W-:-:S09]  /*05c0*/  UISETP.NE.AND UP0, UPT, UR6, URZ, UPT ;  /* 0x000000ff0600728c */ /* 0x000fd2000bf05270 */
[----:B------:R-:W-:Y:S05]  /*05d0*/  BRA.U !UP0, `(.L_x_0) ;  /* 0x00000005083c7547 */ /* 0x000fea000b800000 */
[----:B------:R-:W-:Y:S01]  /*05e0*/  UISETP.GE.U32.AND UP0, UPT, UR6, 0x4, UPT ;  /* 0x000000040600788c */ /* 0x000fe2000bf06070 */
[----:B------:R-:W-:Y:S01]  /*05f0*/  IMAD R2, R13, UR19, RZ ;  /* 0x000000130d027c24 */ /* 0x000fe2000f8e02ff */
[----:B------:R-:W-:-:S04]  /*0600*/  ULOP3.LUT UR5, UR19, 0x3, URZ, 0xc0, !UPT ;  /* 0x0000000313057892 */ /* 0x000fc8000f8ec0ff */
[----:B------:R-:W-:-:S03]  /*0610*/  UISETP.NE.AND UP1, UPT, UR5, URZ, UPT ;  /* 0x000000ff0500728c */ /* 0x000fc6000bf25270 */
[----:B------:R-:W-:Y:S08]  /*0620*/  BRA.U !UP0, `(.L_x_3) ;  /* 0x00000001087c7547 */ /* 0x000ff0000b800000 */
[----:B------:R-:W0:Y:S01]  /*0630*/  LDC.64 R6, c[0x0][0x388] ;  /* 0x0000e200ff067b82 */ /* 0x000e220000000a00 */
[----:B------:R-:W1:Y:S01]  /*0640*/  LDCU.64 UR6, c[0x0][0x380] ;  /* 0x00007000ff0677ac */ /* 0x000e620008000a00 */
[----:B------:R-:W-:Y:S01]  /*0650*/  MOV R5, UR4 ;  /* 0x0000000400057c02 */ /* 0x000fe20008000f00 */
[----:B------:R-:W-:Y:S01]  /*0660*/  IMAD.U32 R15, RZ, RZ, UR19 ;  /* 0x00000013ff0f7e24 */ /* 0x000fe2000f8e00ff */
[C---:B------:R-:W-:Y:S02]  /*0670*/  IADD3 R3, PT, PT, R2.reuse, UR4, RZ ;  /* 0x0000000402037c10 */ /* 0x040fe4000fffe0ff */
[----:B------:R-:W-:Y:S01]  /*0680*/  MOV R11, UR19 ;  /* 0x00000013000b7c02 */ /* 0x000fe20008000f00 */
[----:B------:R-:W-:Y:S01]  /*0690*/  IMAD R5, R5, UR19, R0 ;  /* 0x0000001305057c24 */ /* 0x000fe2000f8e0200 */
[----:B------:R-:W2:Y:S01]  /*06a0*/  LDC.64 R8, c[0x0][0x380] ;  /* 0x0000e000ff087b82 */ /* 0x000ea20000000a00 */
[----:B------:R-:W-:Y:S02]  /*06b0*/  IADD3 R14, P0, PT, R2, UR4, RZ ;  /* 0x00000004020e7c10 */ /* 0x000fe4000ff1e0ff */
[----:B------:R-:W-:Y:S01]  /*06c0*/  MOV R17, UR19 ;  /* 0x0000001300117c02 */ /* 0x000fe20008000f00 */
[----:B0-----:R-:W-:-:S04]  /*06d0*/  IMAD.WIDE R6, R5, 0x4, R6 ;  /* 0x0000000405067825 */ /* 0x001fc800078e0206 */
[----:B------:R-:W-:Y:S02]  /*06e0*/  IMAD.WIDE.U32 R10, R11, 0x4, R6 ;  /* 0x000000040b0a7825 */ /* 0x000fe400078e0006 */
[----:B------:R-:W3:Y:S02]  /*06f0*/  LDG.E R6, desc[UR16][R6.64] ;  /* 0x0000001006067981 */ /* 0x000ee4000c1e1900 */
[----:B--2---:R-:W-:Y:S01]  /*0700*/  IMAD.WIDE.U32 R8, R3, 0x4, R8 ;  /* 0x0000000403087825 */ /* 0x004fe200078e0008 */
[----:B------:R-:W-:Y:S02]  /*0710*/  IADD3.X R3, PT, PT, RZ, RZ, RZ, P0, !PT ;  /* 0x000000ffff037210 */ /* 0x000fe400007fe4ff */
[----:B-1----:R-:W-:-:S03]  /*0720*/  LEA R4, P0, R14, UR6, 0x2 ;  /* 0x000000060e047c11 */ /* 0x002fc6000f8010ff */
[----:B------:R-:W3:Y:S01]  /*0730*/  LDG.E R9, desc[UR16][R8.64] ;  /* 0x0000001008097981 */ /* 0x000ee2000c1e1900 */
[----:B------:R-:W-:Y:S01]  /*0740*/  LEA.HI.X R5, R14, UR7, R3, 0x2, P0 ;  /* 0x000000070e057c11 */ /* 0x000fe200080f1403 */
[----:B------:R-:W-:Y:S02]  /*0750*/  IMAD.WIDE.U32 R14, R15, 0x4, R10 ;  /* 0x000000040f0e7825 */ /* 0x000fe400078e000a */
[----:B------:R-:W2:Y:S04]  /*0760*/  LDG.E R3, desc[UR16][R10.64] ;  /* 0x000000100a037981 */ /* 0x000ea8000c1e1900 */
[----:B------:R-:W2:Y:S01]  /*0770*/  LDG.E R18, desc[UR16][R4.64+0x4] ;  /* 0x0000041004127981 */ /* 0x000ea2000c1e1900 */
[----:B------:R-:W-:-:S03]  /*0780*/  IMAD.WIDE.U32 R16, R17, 0x4, R14 ;  /* 0x0000000411107825 */ /* 0x000fc600078e000e */
[----:B------:R-:W4:Y:S04]  /*0790*/  LDG.E R19, desc[UR16][R14.64] ;  /* 0x000000100e137981 */ /* 0x000f28000c1e1900 */
[----:B------:R-:W4:Y:S04]  /*07a0*/  LDG.E R20, desc[UR16][R4.64+0x8] ;  /* 0x0000081004147981 */ /* 0x000f28000c1e1900 */
[----:B------:R-:W5:Y:S04]  /*07b0*/  LDG.E R22, desc[UR16][R4.64+0xc] ;  /* 0x00000c1004167981 */ /* 0x000f68000c1e1900 */
[----:B------:R-:W5:Y:S01]  /*07c0*/  LDG.E R16, desc[UR16][R16.64] ;  /* 0x0000001010107981 */ /* 0x000f62000c1e1900 */
[----:B------:R-:W-:Y:S01]  /*07d0*/  UIADD3 UR4, UPT, UPT, UR4, 0x4, URZ ;  /* 0x0000000404047890 */ /* 0x000fe2000fffe0ff */
[----:B---3--:R-:W-:-:S04]  /*07e0*/  FFMA R9, R9, R6, R12 ;  /* 0x0000000609097223 */ /* 0x008fc8000000000c */
[----:B--2---:R-:W-:-:S04]  /*07f0*/  FFMA R3, R18, R3, R9 ;  /* 0x0000000312037223 */ /* 0x004fc80000000009 */
[----:B----4-:R-:W-:-:S04]  /*0800*/  FFMA R3, R20, R19, R3 ;  /* 0x0000001314037223 */ /* 0x010fc80000000003 */
[----:B-----5:R-:W-:-:S07]  /*0810*/  FFMA R12, R22, R16, R3 ;  /* 0x00000010160c7223 */ /* 0x020fce0000000003 */
.L_x_3:
[----:B------:R-:W-:Y:S05]  /*0820*/  BRA.U !UP1, `(.L_x_0) ;  /* 0x0000000109a87547 */ /* 0x000fea000b800000 */
[----:B------:R-:W-:Y:S01]  /*0830*/  UISETP.NE.AND UP0, UPT, UR5, 0x1, UPT ;  /* 0x000000010500788c */ /* 0x000fe2000bf05270 */
[----:B------:R-:W-:Y:S01]  /*0840*/  MOV R9, UR4 ;  /* 0x0000000400097c02 */ /* 0x000fe20008000f00 */
[----:B------:R-:W-:Y:S02]  /*0850*/  ULOP3.LUT UR5, UR19, 0x1, URZ, 0xc0, !UPT ;  /* 0x0000000113057892 */ /* 0x000fe4000f8ec0ff */
[----:B------:R-:W-:Y:S02]  /*0860*/  MOV R15, UR19 ;  /* 0x00000013000f7c02 */ /* 0x000fe40008000f00 */
[----:B------:R-:W-:Y:S01]  /*0870*/  UISETP.NE.U32.AND UP1, UPT, UR5, 0x1, UPT ;  /* 0x000000010500788c */ /* 0x000fe2000bf25070 */
[----:B------:R-:W-:-:S04]  /*0880*/  PLOP3.LUT P1, PT, PT, PT, UP0, 0x80, 0x8 ;  /* 0x000000000008781c */ /* 0x000fc80003f2f008 */
[----:B------:R-:W0:Y:S01]  /*0890*/  @UP0 LDCU.128 UR8, c[0x0][0x380] ;  /* 0x00007000ff0807ac */ /* 0x000e220008000c00 */
[----:B------:R-:W-:Y:S01]  /*08a0*/  PLOP3.LUT P0, PT, PT, PT, UP1, 0x80, 0x8 ;  /* 0x000000000008781c */ /* 0x000fe20003f0f018 */
[----:B------:R-:W1:Y:S04]  /*08b0*/  @UP0 LDCU.64 UR6, c[0x0][0x380] ;  /* 0x00007000ff0607ac */ /* 0x000e680008000a00 */
[----:B------:R-:W2:Y:S03]  /*08c0*/  @!UP1 LDCU.128 UR12, c[0x0][0x380] ;  /* 0x00007000ff0c97ac */ /* 0x000ea60008000c00 */
[C---:B------:R-:W-:Y:S02]  /*08d0*/  @P1 IADD3 R3, PT, PT, R2.reuse, UR4, RZ ;  /* 0x0000000402031c10 */ /* 0x040fe4000fffe0ff */
[----:B------:R-:W-:Y:S01]  /*08e0*/  @P1 IADD3 R5, P2, PT, R2, UR4, RZ ;  /* 0x0000000402051c10 */ /* 0x000fe2000ff5e0ff */
[----:B------:R-:W-:-:S04]  /*08f0*/  @UP0 UIADD3 UR4, UPT, UPT, UR4, 0x2, URZ ;  /* 0x0000000204040890 */ /* 0x000fc8000fffe0ff */
[----:B------:R-:W-:Y:S01]  /*0900*/  @P1 IMAD.X R8, RZ, RZ, RZ, P2 ;  /* 0x000000ffff081224 */ /* 0x000fe200010e06ff */
[----:B0-----:R-:W-:Y:S02]  /*0910*/  MOV R10, UR8 ;  /* 0x00000008000a7c02 */ /* 0x001fe40008000f00 */
[----:B------:R-:W-:Y:S02]  /*0920*/  MOV R11, UR9 ;  /* 0x00000009000b7c02 */ /* 0x000fe40008000f00 */
[----:B------:R-:W-:Y:S02]  /*0930*/  MOV R6, UR10 ;  /* 0x0000000a00067c02 */ /* 0x000fe40008000f00 */
[----:B------:R-:W-:Y:S01]  /*0940*/  MOV R7, UR11 ;  /* 0x0000000b00077c02 */ /* 0x000fe20008000f00 */
[----:B------:R-:W-:Y:S01]  /*0950*/  @P1 IMAD.WIDE.U32 R10, R3, 0x4, R10 ;  /* 0x00000004030a1825 */ /* 0x000fe200078e000a */
[----:B-1----:R-:W-:-:S03]  /*0960*/  @P1 LEA R4, P2, R5, UR6, 0x2 ;  /* 0x0000000605041c11 */ /* 0x002fc6000f8410ff */
[----:B------:R-:W-:Y:S01]  /*0970*/  @P1 IMAD R3, R9, UR19, R0 ;  /* 0x0000001309031c24 */ /* 0x000fe2000f8e0200 */
[----:B------:R-:W-:Y:S01]  /*0980*/  MOV R19, UR4 ;  /* 0x0000000400137c02 */ /* 0x000fe20008000f00 */
[----:B------:R-:W3:Y:S02]  /*0990*/  @P1 LDG.E R11, desc[UR16][R10.64] ;  /* 0x000000100a0b1981 */ /* 0x000ee4000c1e1900 */
[----:B------:R-:W-:Y:S01]  /*09a0*/  @P1 IMAD.WIDE R6, R3, 0x4, R6 ;  /* 0x0000000403061825 */ /* 0x000fe200078e0206 */
[----:B------:R-:W-:Y:S02]  /*09b0*/  @P1 LEA.HI.X R5, R5, UR7, R8, 0x2, P2 ;  /* 0x0000000705051c11 */ /* 0x000fe400090f1408 */
[----:B------:R-:W-:Y:S01]  /*09c0*/  @!P0 IADD3 R17, PT, PT, R2, UR4, RZ ;  /* 0x0000000402118c10 */ /* 0x000fe2000fffe0ff */
[----:B------:R-:W-:Y:S01]  /*09d0*/  @!P0 IMAD R19, R19, UR19, R0 ;  /* 0x0000001313138c24 */ /* 0x000fe2000f8e0200 */
[----:B--2---:R-:W-:Y:S01]  /*09e0*/  MOV R8, UR12 ;  /* 0x0000000c00087c02 */ /* 0x004fe20008000f00 */
[----:B------:R-:W-:Y:S01]  /*09f0*/  @P1 IMAD.WIDE.U32 R14, R15, 0x4, R6 ;  /* 0x000000040f0e1825 */ /* 0x000fe200078e0006 */
[----:B------:R-:W-:Y:S01]  /*0a00*/  MOV R9, UR13 ;  /* 0x0000000d00097c02 */ /* 0x000fe20008000f00 */
[----:B------:R-:W3:Y:S01]  /*0a10*/  @P1 LDG.E R6, desc[UR16][R6.64] ;  /* 0x0000001006061981 */ /* 0x000ee2000c1e1900 */
[----:B------:R-:W-:-:S02]  /*0a20*/  MOV R2, UR14 ;  /* 0x0000000e00027c02 */ /* 0x000fc40008000f00 */
[----:B------:R-:W-:Y:S01]  /*0a30*/  MOV R3, UR15 ;  /* 0x0000000f00037c02 */ /* 0x000fe20008000f00 */
[----:B------:R-:W-:Y:S01]  /*0a40*/  @!P0 IMAD.WIDE.U32 R8, R17, 0x4, R8 ;  /* 0x0000000411088825 */ /* 0x000fe200078e0008 */
[----:B------:R-:W2:Y:S03]  /*0a50*/  @P1 LDG.E R14, desc[UR16][R14.64] ;  /* 0x000000100e0e1981 */ /* 0x000ea6000c1e1900 */
[----:B------:R-:W-:Y:S01]  /*0a60*/  @!P0 IMAD.WIDE R2, R19, 0x4, R2 ;  /* 0x0000000413028825 */ /* 0x000fe200078e0202 */
[----:B------:R-:W2:Y:S04]  /*0a70*/  @P1 LDG.E R4, desc[UR16][R4.64+0x4] ;  /* 0x0000041004041981 */ /* 0x000ea8000c1e1900 */
[----:B------:R-:W4:Y:S04]  /*0a80*/  @!P0 LDG.E R9, desc[UR16][R8.64] ;  /* 0x0000001008098981 */ /* 0x000f28000c1e1900 */
[----:B------:R-:W4:Y:S01]  /*0a90*/  @!P0 LDG.E R2, desc[UR16][R2.64] ;  /* 0x0000001002028981 */ /* 0x000f22000c1e1900 */
[----:B---3--:R-:W-:-:S04]  /*0aa0*/  @P1 FFMA R11, R11, R6, R12 ;  /* 0x000000060b0b1223 */ /* 0x008fc8000000000c */
[----:B--2---:R-:W-:-:S04]  /*0ab0*/  @P1 FFMA R12, R4, R14, R11 ;  /* 0x0000000e040c1223 */ /* 0x004fc8000000000b */
[----:B----4-:R-:W-:-:S07]  /*0ac0*/  @!P0 FFMA R12, R9, R2, R12 ;  /* 0x00000002090c8223 */ /* 0x010fce000000000c */
.L_x_0:
[----:B------:R-:W0:Y:S01]  /*0ad0*/  LDC.64 R2, c[0x0][0x390] ;  /* 0x0000e400ff027b82 */ /* 0x000e220000000a00 */
[----:B------:R-:W-:-:S04]  /*0ae0*/  IMAD R13, R13, UR18, R0 ;  /* 0x000000120d0d7c24 */ /* 0x000fc8000f8e0200 */
[----:B0-----:R-:W-:-:S05]  /*0af0*/  IMAD.WIDE R2, R13, 0x4, R2 ;  /* 0x000000040d027825 */ /* 0x001fca00078e0202 */
[----:B------:R-:W-:Y:S01]  /*0b00*/  STG.E desc[UR16][R2.64], R12 ;  /* 0x0000000c02007986 */ /* 0x000fe2000c101910 */
[----:B------:R-:W-:Y:S05]  /*0b10*/  EXIT ;  /* 0x000000000000794d */ /* 0x000fea0003800000 */
.L_x_4:
[----:B------:R-:W-:-:S00]  /*0b20*/  BRA `(.L_x_4) ;  /* 0xfffffffc00fc7947 */ /* 0x000fc0000383ffff */
[----:B------:R-:W-:-:S00]  /*0b30*/  NOP ;  /* 0x0000000000007918 */ /* 0x000fc00000000000 */
        /* <DEDUP_REMOVED lines=12> */
.L_x_5:


//--------------------- .nv.shared.reserved.0     --------------------------
	.section	.nv.shared.reserved.0,"aw",@nobits
	.weak		__nv_reservedSMEM_offset_0_alias
	.size		__nv_reservedSMEM_offset_0_alias, 0, 64
	.other		__nv_reservedSMEM_offset_0_alias,@"STO_CUDA_RESERVED_SHARED STV_DEFAULT"
__nv_reservedSMEM_offset_0_alias:
	.zero		0
	.zero		64


//--------------------- .nv.constant0._Z24naive_gpu_mat_mul_kernelPfS_S_iii --------------------------
	.section	.nv.constant0._Z24naive_gpu_mat_mul_kernelPfS_S_iii,"a",@progbits
	.sectionflags	@""
	.align	4
.nv.constant0._Z24naive_gpu_mat_mul_kernelPfS_S_iii:
	.zero		932


//--------------------- SYMBOLS --------------------------

	.type		.nv.reservedSmem.offset0,@object
	.size		.nv.reservedSmem.offset0,0x4
